//
// Generated by NVIDIA NVVM Compiler
//
// Compiler Build ID: CL-36424714
// Cuda compilation tools, release 13.0, V13.0.88
// Based on NVVM 20.0.0
//

.version 9.0
.target sm_100
.address_size 64

	// .globl	_Z8simulatePiS_i
.extern .shared .align 16 .b8 mem[];

.visible .entry _Z8simulatePiS_i(
	.param .u64 .ptr .align 1 _Z8simulatePiS_i_param_0,
	.param .u64 .ptr .align 1 _Z8simulatePiS_i_param_1,
	.param .u32 _Z8simulatePiS_i_param_2
)
{
	.reg .pred 	%p<11>;
	.reg .b32 	%r<63>;
	.reg .b64 	%rd<17>;

	ld.param.u64 	%rd3, [_Z8simulatePiS_i_param_0];
	ld.param.u64 	%rd2, [_Z8simulatePiS_i_param_1];
	ld.param.u32 	%r17, [_Z8simulatePiS_i_param_2];
	cvta.to.global.u64 	%rd1, %rd3;
	mov.u32 	%r18, %ctaid.y;
	mov.u32 	%r1, %ntid.y;
	mul.lo.s32 	%r2, %r18, %r1;
	mov.u32 	%r3, %tid.y;
	add.s32 	%r4, %r2, %r3;
	mov.u32 	%r19, %ctaid.x;
	mov.u32 	%r5, %ntid.x;
	mov.u32 	%r6, %tid.x;
	mad.lo.s32 	%r7, %r19, %r5, %r6;
	max.s32 	%r20, %r4, %r7;
	setp.ge.s32 	%p1, %r20, %r17;
	@%p1 bra 	$L__BB0_10;
	add.s32 	%r8, %r5, 2;
	add.s32 	%r9, %r3, 1;
	mul.lo.s32 	%r21, %r8, %r3;
	add.s32 	%r10, %r21, %r8;
	add.s32 	%r22, %r6, %r10;
	mul.lo.s32 	%r11, %r17, %r4;
	add.s32 	%r12, %r11, %r7;
	mul.wide.s32 	%rd4, %r12, 4;
	add.s64 	%rd5, %rd1, %rd4;
	ld.global.u32 	%r23, [%rd5];
	shl.b32 	%r24, %r22, 2;
	mov.u32 	%r25, mem;
	add.s32 	%r13, %r25, %r24;
	st.shared.u32 	[%r13+4], %r23;
	setp.ne.s32 	%p2, %r3, 0;
	add.s32 	%r26, %r6, %r21;
	shl.b32 	%r27, %r26, 2;
	add.s32 	%r14, %r25, %r27;
	@%p2 bra 	$L__BB0_3;
	add.s32 	%r28, %r4, %r17;
	add.s32 	%r29, %r28, -1;
	rem.u32 	%r30, %r29, %r17;
	mad.lo.s32 	%r31, %r30, %r17, %r7;
	mul.wide.s32 	%rd6, %r31, 4;
	add.s64 	%rd7, %rd1, %rd6;
	ld.global.u32 	%r32, [%rd7];
	st.shared.u32 	[%r14+4], %r32;
$L__BB0_3:
	add.s32 	%r33, %r1, -1;
	setp.ne.s32 	%p3, %r3, %r33;
	add.s32 	%r15, %r17, -1;
	setp.ne.s32 	%p4, %r4, %r15;
	shl.b32 	%r34, %r8, 2;
	add.s32 	%r16, %r13, %r34;
	and.pred  	%p5, %p3, %p4;
	@%p5 bra 	$L__BB0_5;
	add.s32 	%r35, %r9, %r2;
	rem.u32 	%r36, %r35, %r17;
	mad.lo.s32 	%r37, %r36, %r17, %r7;
	mul.wide.s32 	%rd8, %r37, 4;
	add.s64 	%rd9, %rd1, %rd8;
	ld.global.u32 	%r38, [%rd9];
	st.shared.u32 	[%r16+4], %r38;
$L__BB0_5:
	setp.ne.s32 	%p6, %r6, 0;
	@%p6 bra 	$L__BB0_7;
	add.s32 	%r39, %r15, %r7;
	rem.s32 	%r40, %r39, %r17;
	add.s32 	%r41, %r40, %r11;
	mul.wide.s32 	%rd10, %r41, 4;
	add.s64 	%rd11, %rd1, %rd10;
	ld.global.u32 	%r42, [%rd11];
	shl.b32 	%r43, %r10, 2;
	add.s32 	%r45, %r25, %r43;
	st.shared.u32 	[%r45], %r42;
$L__BB0_7:
	add.s32 	%r46, %r5, -1;
	setp.ne.s32 	%p7, %r6, %r46;
	setp.ne.s32 	%p8, %r7, %r15;
	and.pred  	%p9, %p7, %p8;
	@%p9 bra 	$L__BB0_9;
	add.s32 	%r47, %r7, 1;
	rem.s32 	%r48, %r47, %r17;
	add.s32 	%r49, %r48, %r11;
	mul.wide.s32 	%rd12, %r49, 4;
	add.s64 	%rd13, %rd1, %rd12;
	ld.global.u32 	%r50, [%rd13];
	st.shared.u32 	[%r13+8], %r50;
$L__BB0_9:
	bar.sync 	0;
	ld.shared.u32 	%r51, [%r14+4];
	ld.shared.u32 	%r52, [%r16+4];
	add.s32 	%r53, %r52, %r51;
	ld.shared.u32 	%r54, [%r13];
	add.s32 	%r55, %r53, %r54;
	ld.shared.u32 	%r56, [%r13+8];
	add.s32 	%r57, %r55, %r56;
	ld.shared.u32 	%r58, [%r13+4];
	add.s32 	%r59, %r57, %r58;
	shr.s32 	%r60, %r59, 31;
	setp.ne.s32 	%p10, %r59, 0;
	selp.u32 	%r61, 1, 0, %p10;
	or.b32  	%r62, %r60, %r61;
	cvta.to.global.u64 	%rd14, %rd2;
	add.s64 	%rd16, %rd14, %rd4;
	st.global.u32 	[%rd16], %r62;
$L__BB0_10:
	ret;

}


// ===== COMPILED SASS (sm_100) =====

	.target	sm_100

	.elftype	@"ET_EXEC"


//--------------------- .note.nv.tkinfo           --------------------------
	.section	.note.nv.tkinfo,"",@"SHT_NOTE"
	.sectionflags	@"SHF_NOTE_NV_TKINFO"
	.tkinfo
        /*0018*/ 	.word	0x00000002
        /*0030*/ 	.string	""
        /*0030*/ 	.string	"ptxas"
        /*0030*/ 	.string	"Cuda compilation tools, release 13.0, V13.0.88"
        /*0030*/ 	.string	"Build cuda_13.0.r13.0/compiler.36424714_0"
        /*0030*/ 	.string	"-arch sm_100 -m 64 "



//--------------------- .note.nv.cuinfo           --------------------------
	.section	.note.nv.cuinfo,"",@"SHT_NOTE"
	.sectionflags	@"SHF_NOTE_NV_CUINFO"
        /*0018*/ 	.short	0x0002
        /*001a*/ 	.short	0x0064
        /*001c*/ 	.short	0x0082
	.zero		2


//--------------------- .nv.info                  --------------------------
	.section	.nv.info,"",@"SHT_CUDA_INFO"
	.align	4


	//----- nvinfo : EIATTR_REGCOUNT
	.align		4
        /*0000*/ 	.byte	0x04, 0x2f
        /*0002*/ 	.short	(.L_1 - .L_0)
	.align		4
.L_0:
        /*0004*/ 	.word	index@(_Z8simulatePiS_i)
        /*0008*/ 	.word	0x00000018


	//----- nvinfo : EIATTR_FRAME_SIZE
	.align		4
.L_1:
        /*000c*/ 	.byte	0x04, 0x11
        /*000e*/ 	.short	(.L_3 - .L_2)
	.align		4
.L_2:
        /*0010*/ 	.word	index@(_Z8simulatePiS_i)
        /*0014*/ 	.word	0x00000000


	//----- nvinfo : EIATTR_MIN_STACK_SIZE
	.align		4
.L_3:
        /*0018*/ 	.byte	0x04, 0x12
        /*001a*/ 	.short	(.L_5 - .L_4)
	.align		4
.L_4:
        /*001c*/ 	.word	index@(_Z8simulatePiS_i)
        /*0020*/ 	.word	0x00000000
.L_5:


//--------------------- .nv.compat                --------------------------
	.section	.nv.compat,"",@"SHT_CUDA_COMPAT_INFO"
	.align	4
        /*0000*/ 	.byte	0x02, 0x09, 0x00, 0x00, 0x02, 0x02, 0x01, 0x00, 0x02, 0x05, 0x05, 0x00, 0x03, 0x07, 0x01, 0x01
        /*0010*/ 	.byte	0x02, 0x03, 0x00, 0x00, 0x02, 0x06, 0x01, 0x00, 0x04, 0x0b, 0x08, 0x00, 0x09, 0x00, 0x00, 0x00
        /*0020*/ 	.byte	0x00, 0x00, 0x00, 0x00


//--------------------- .nv.info._Z8simulatePiS_i --------------------------
	.section	.nv.info._Z8simulatePiS_i,"",@"SHT_CUDA_INFO"
	.sectionflags	@""
	.align	4


	//----- nvinfo : EIATTR_CUDA_API_VERSION
	.align		4
        /*0000*/ 	.byte	0x04, 0x37
        /*0002*/ 	.short	(.L_7 - .L_6)
.L_6:
        /*0004*/ 	.word	0x00000082


	//----- nvinfo : EIATTR_KPARAM_INFO
	.align		4
.L_7:
        /*0008*/ 	.byte	0x04, 0x17
        /*000a*/ 	.short	(.L_9 - .L_8)
.L_8:
        /*000c*/ 	.word	0x00000000
        /*0010*/ 	.short	0x0002
        /*0012*/ 	.short	0x0010
        /*0014*/ 	.byte	0x00, 0xf0, 0x11, 0x00


	//----- nvinfo : EIATTR_KPARAM_INFO
	.align		4
.L_9:
        /*0018*/ 	.byte	0x04, 0x17
        /*001a*/ 	.short	(.L_11 - .L_10)
.L_10:
        /*001c*/ 	.word	0x00000000
        /*0020*/ 	.short	0x0001
        /*0022*/ 	.short	0x0008
        /*0024*/ 	.byte	0x00, 0xf5, 0x21, 0x00


	//----- nvinfo : EIATTR_KPARAM_INFO
	.align		4
.L_11:
        /*0028*/ 	.byte	0x04, 0x17
        /*002a*/ 	.short	(.L_13 - .L_12)
.L_12:
        /*002c*/ 	.word	0x00000000
        /*0030*/ 	.short	0x0000
        /*0032*/ 	.short	0x0000
        /*0034*/ 	.byte	0x00, 0xf5, 0x21, 0x00


	//----- nvinfo : EIATTR_SPARSE_MMA_MASK
	.align		4
.L_13:
        /*0038*/ 	.byte	0x03, 0x50
        /*003a*/ 	.short	0x0000


	//----- nvinfo : EIATTR_MAXREG_COUNT
	.align		4
        /*003c*/ 	.byte	0x03, 0x1b
        /*003e*/ 	.short	0x00ff


	//----- nvinfo : EIATTR_NUM_BARRIERS
	.align		4
        /*0040*/ 	.byte	0x02, 0x4c
        /*0042*/ 	.byte	0x01
	.zero		1


	//----- nvinfo : EIATTR_MERCURY_ISA_VERSION
	.align		4
        /*0044*/ 	.byte	0x03, 0x5f
        /*0046*/ 	.short	0x0101


	//----- nvinfo : EIATTR_VRC_CTA_INIT_COUNT
	.align		4
        /*0048*/ 	.byte	0x02, 0x4a
	.zero		1
	.zero		1


	//----- nvinfo : EIATTR_EXIT_INSTR_OFFSETS
	.align		4
        /*004c*/ 	.byte	0x04, 0x1c
        /*004e*/ 	.short	(.L_15 - .L_14)


	//   ....[0]....
.L_14:
        /*0050*/ 	.word	0x000000d0


	//   ....[1]....
        /*0054*/ 	.word	0x00000a60


	//----- nvinfo : EIATTR_CRS_STACK_SIZE
	.align		4
.L_15:
        /*0058*/ 	.byte	0x04, 0x1e
        /*005a*/ 	.short	(.L_17 - .L_16)
.L_16:
        /*005c*/ 	.word	0x00000000


	//----- nvinfo : EIATTR_CBANK_PARAM_SIZE
	.align		4
.L_17:
        /*0060*/ 	.byte	0x03, 0x19
        /*0062*/ 	.short	0x0014


	//----- nvinfo : EIATTR_PARAM_CBANK
	.align		4
        /*0064*/ 	.byte	0x04, 0x0a
        /*0066*/ 	.short	(.L_19 - .L_18)
	.align		4
.L_18:
        /*0068*/ 	.word	index@(.nv.constant0._Z8simulatePiS_i)
        /*006c*/ 	.short	0x0380
        /*006e*/ 	.short	0x0014


	//----- nvinfo : EIATTR_SW_WAR
	.align		4
.L_19:
        /*0070*/ 	.byte	0x04, 0x36
        /*0072*/ 	.short	(.L_21 - .L_20)
.L_20:
        /*0074*/ 	.word	0x00000008
.L_21:


//--------------------- .nv.callgraph             --------------------------
	.section	.nv.callgraph,"",@"SHT_CUDA_CALLGRAPH"
	.align	4
	.sectionentsize	8
	.align		4
        /*0000*/ 	.word	0x00000000
	.align		4
        /*0004*/ 	.word	0xffffffff
	.align		4
        /*0008*/ 	.word	0x00000000
	.align		4
        /*000c*/ 	.word	0xfffffffe
	.align		4
        /*0010*/ 	.word	0x00000000
	.align		4
        /*0014*/ 	.word	0xfffffffd
	.align		4
        /*0018*/ 	.word	0x00000000
	.align		4
        /*001c*/ 	.word	0xfffffffc


//--------------------- .text._Z8simulatePiS_i    --------------------------
	.section	.text._Z8simulatePiS_i,"ax",@progbits
	.align	128
        .global         _Z8simulatePiS_i
        .type           _Z8simulatePiS_i,@function
        .size           _Z8simulatePiS_i,(.L_x_5 - _Z8simulatePiS_i)
        .other          _Z8simulatePiS_i,@"STO_CUDA_ENTRY STV_DEFAULT"
_Z8simulatePiS_i:
.text._Z8simulatePiS_i:
[----:B------:R-:W-:Y:S01]  /*0000*/  LDC R1, c[0x0][0x37c] ;  /* 0x0000df00ff017b82 */ /* 0x000fe20000000800 */
[----:B------:R-:W0:Y:S07]  /*0010*/  S2R R6, SR_TID.X ;  /* 0x0000000000067919 */ /* 0x000e2e0000002100 */
[----:B------:R-:W1:Y:S01]  /*0020*/  S2UR UR4, SR_CTAID.Y ;  /* 0x00000000000479c3 */ /* 0x000e620000002600 */
[----:B------:R-:W2:Y:S07]  /*0030*/  S2R R13, SR_TID.Y ;  /* 0x00000000000d7919 */ /* 0x000eae0000002200 */
[----:B------:R-:W1:Y:S08]  /*0040*/  LDC R2, c[0x0][0x364] ;  /* 0x0000d900ff027b82 */ /* 0x000e700000000800 */
[----:B------:R-:W0:Y:S08]  /*0050*/  S2UR UR5, SR_CTAID.X ;  /* 0x00000000000579c3 */ /* 0x000e300000002500 */
[----:B------:R-:W0:Y:S08]  /*0060*/  LDC R11, c[0x0][0x360] ;  /* 0x0000d800ff0b7b82 */ /* 0x000e300000000800 */
[----:B------:R-:W3:Y:S01]  /*0070*/  LDC R0, c[0x0][0x390] ;  /* 0x0000e400ff007b82 */ /* 0x000ee20000000800 */
[----:B-1----:R-:W-:-:S04]  /*0080*/  IMAD R10, R2, UR4, RZ ;  /* 0x00000004020a7c24 */ /* 0x002fc8000f8e02ff */
[----:B--2---:R-:W-:Y:S02]  /*0090*/  IMAD.IADD R7, R10, 0x1, R13 ;  /* 0x000000010a077824 */ /* 0x004fe400078e020d */
[----:B0-----:R-:W-:-:S05]  /*00a0*/  IMAD R5, R11, UR5, R6 ;  /* 0x000000050b057c24 */ /* 0x001fca000f8e0206 */
[----:B------:R-:W-:-:S04]  /*00b0*/  VIMNMX R3, PT, PT, R7, R5, !PT ;  /* 0x0000000507037248 */ /* 0x000fc80007fe0100 */
[----:B---3--:R-:W-:-:S13]  /*00c0*/  ISETP.GE.AND P0, PT, R3, R0, PT ;  /* 0x000000000300720c */ /* 0x008fda0003f06270 */
[----:B------:R-:W-:Y:S05]  /*00d0*/  @P0 EXIT ;  /* 0x000000000000094d */ /* 0x000fea0003800000 */
[----:B------:R-:W-:Y:S01]  /*00e0*/  VIADD R4, R0, 0xffffffff ;  /* 0xffffffff00047836 */ /* 0x000fe20000000000 */
[----:B------:R-:W-:Y:S01]  /*00f0*/  ISETP.NE.AND P1, PT, R13, RZ, PT ;  /* 0x000000ff0d00720c */ /* 0x000fe20003f25270 */
[----:B------:R-:W-:Y:S01]  /*0100*/  VIADD R2, R2, 0xffffffff ;  /* 0xffffffff02027836 */ /* 0x000fe20000000000 */
[----:B------:R-:W-:Y:S01]  /*0110*/  PLOP3.LUT P4, PT, PT, PT, PT, 0x8, 0x80 ;  /* 0x000000000080781c */ /* 0x000fe20003f8e170 */
[----:B------:R-:W0:Y:S01]  /*0120*/  LDCU.64 UR6, c[0x0][0x358] ;  /* 0x00006b00ff0677ac */ /* 0x000e220008000a00 */
[----:B------:R-:W-:Y:S02]  /*0130*/  ISETP.NE.AND P0, PT, R7, R4, PT ;  /* 0x000000040700720c */ /* 0x000fe40003f05270 */
[----:B------:R-:W-:Y:S02]  /*0140*/  PLOP3.LUT P5, PT, PT, PT, PT, 0x8, 0x80 ;  /* 0x000000000080781c */ /* 0x000fe40003fae170 */
[----:B------:R-:W-:-:S05]  /*0150*/  ISETP.NE.AND P0, PT, R13, R2, P0 ;  /* 0x000000020d00720c */ /* 0x000fca0000705270 */
[----:B------:R-:W1:Y:S01]  /*0160*/  @!P1 I2F.U32.RP R12, R0 ;  /* 0x00000000000c9306 */ /* 0x000e620000209000 */
[----:B------:R-:W-:-:S07]  /*0170*/  @!P1 IADD3 R15, PT, PT, R7, -0x1, R0 ;  /* 0xffffffff070f9810 */ /* 0x000fce0007ffe000 */
[----:B------:R-:W2:Y:S08]  /*0180*/  @!P0 I2F.U32.RP R14, R0 ;  /* 0x00000000000e8306 */ /* 0x000eb00000209000 */
[----:B-1----:R-:W1:Y:S08]  /*0190*/  @!P1 MUFU.RCP R12, R12 ;  /* 0x0000000c000c9308 */ /* 0x002e700000001000 */
[----:B--2---:R-:W2:Y:S01]  /*01a0*/  @!P0 MUFU.RCP R14, R14 ;  /* 0x0000000e000e8308 */ /* 0x004ea20000001000 */
[----:B-1----:R-:W-:-:S07]  /*01b0*/  @!P1 IADD3 R2, PT, PT, R12, 0xffffffe, RZ ;  /* 0x0ffffffe0c029810 */ /* 0x002fce0007ffe0ff */
[----:B------:R1:W3:Y:S01]  /*01c0*/  @!P1 F2I.FTZ.U32.TRUNC.NTZ R3, R2 ;  /* 0x0000000200039305 */ /* 0x0002e2000021f000 */
[----:B--2---:R-:W-:-:S07]  /*01d0*/  @!P0 VIADD R8, R14, 0xffffffe ;  /* 0x0ffffffe0e088836 */ /* 0x004fce0000000000 */
[----:B------:R2:W4:Y:S01]  /*01e0*/  @!P0 F2I.FTZ.U32.TRUNC.NTZ R9, R8 ;  /* 0x0000000800098305 */ /* 0x000522000021f000 */
[----:B-1----:R-:W-:Y:S01]  /*01f0*/  @!P1 MOV R2, RZ ;  /* 0x000000ff00029202 */ /* 0x002fe20000000f00 */
[----:B---3--:R-:W-:Y:S02]  /*0200*/  IMAD.MOV R17, RZ, RZ, -R3 ;  /* 0x000000ffff117224 */ /* 0x008fe400078e0a03 */
[----:B--2---:R-:W-:Y:S02]  /*0210*/  @!P0 IMAD.MOV.U32 R8, RZ, RZ, RZ ;  /* 0x000000ffff088224 */ /* 0x004fe400078e00ff */
[----:B------:R-:W-:Y:S02]  /*0220*/  @!P1 IMAD R17, R17, R0, RZ ;  /* 0x0000000011119224 */ /* 0x000fe400078e02ff */
[----:B----4-:R-:W-:Y:S02]  /*0230*/  IMAD.MOV R19, RZ, RZ, -R9 ;  /* 0x000000ffff137224 */ /* 0x010fe400078e0a09 */
[----:B------:R-:W-:Y:S01]  /*0240*/  @!P1 IMAD.HI.U32 R2, R3, R17, R2 ;  /* 0x0000001103029227 */ /* 0x000fe200078e0002 */
[----:B------:R-:W-:-:S03]  /*0250*/  @!P0 IADD3 R3, PT, PT, R10, 0x1, R13 ;  /* 0x000000010a038810 */ /* 0x000fc60007ffe00d */
[----:B------:R-:W-:Y:S02]  /*0260*/  @!P0 IMAD R19, R19, R0, RZ ;  /* 0x0000000013138224 */ /* 0x000fe400078e02ff */
[----:B------:R-:W-:-:S04]  /*0270*/  @!P1 IMAD.HI.U32 R2, R2, R15, RZ ;  /* 0x0000000f02029227 */ /* 0x000fc800078e00ff */
[----:B------:R-:W-:-:S04]  /*0280*/  @!P0 IMAD.HI.U32 R8, R9, R19, R8 ;  /* 0x0000001309088227 */ /* 0x000fc800078e0008 */
[----:B------:R-:W-:Y:S02]  /*0290*/  @!P1 IMAD.MOV R2, RZ, RZ, -R2 ;  /* 0x000000ffff029224 */ /* 0x000fe400078e0a02 */
[----:B------:R-:W-:-:S04]  /*02a0*/  @!P0 IMAD.HI.U32 R8, R8, R3, RZ ;  /* 0x0000000308088227 */ /* 0x000fc800078e00ff */
[----:B------:R-:W-:Y:S02]  /*02b0*/  @!P0 IMAD.MOV R8, RZ, RZ, -R8 ;  /* 0x000000ffff088224 */ /* 0x000fe400078e0a08 */
[C---:B------:R-:W-:Y:S02]  /*02c0*/  @!P1 IMAD R15, R0.reuse, R2, R15 ;  /* 0x00000002000f9224 */ /* 0x040fe400078e020f */
[----:B------:R-:W-:Y:S02]  /*02d0*/  @!P0 IMAD R17, R0, R8, R3 ;  /* 0x0000000800118224 */ /* 0x000fe400078e0203 */
[----:B------:R-:W1:Y:S01]  /*02e0*/  LDC.64 R2, c[0x0][0x380] ;  /* 0x0000e000ff027b82 */ /* 0x000e620000000a00 */
[-C--:B------:R-:W-:Y:S01]  /*02f0*/  @!P1 ISETP.GE.U32.AND P2, PT, R15, R0.reuse, PT ;  /* 0x000000000f00920c */ /* 0x080fe20003f46070 */
[-C--:B------:R-:W-:Y:S01]  /*0300*/  IMAD R9, R7, R0.reuse, R5 ;  /* 0x0000000007097224 */ /* 0x080fe200078e0205 */
[----:B------:R-:W-:Y:S02]  /*0310*/  @!P0 ISETP.GE.U32.AND P3, PT, R17, R0, PT ;  /* 0x000000001100820c */ /* 0x000fe40003f66070 */
[----:B------:R-:W-:-:S02]  /*0320*/  @!P1 PLOP3.LUT P4, PT, P2, PT, PT, 0x80, 0x8 ;  /* 0x000000000008981c */ /* 0x000fc4000178f070 */
[----:B------:R-:W-:Y:S02]  /*0330*/  @!P0 PLOP3.LUT P5, PT, P3, PT, PT, 0x80, 0x8 ;  /* 0x000000000008881c */ /* 0x000fe40001faf070 */
[----:B------:R-:W-:Y:S02]  /*0340*/  PLOP3.LUT P2, PT, PT, PT, PT, 0x8, 0x80 ;  /* 0x000000000080781c */ /* 0x000fe40003f4e170 */
[----:B------:R-:W-:-:S07]  /*0350*/  PLOP3.LUT P3, PT, PT, PT, PT, 0x8, 0x80 ;  /* 0x000000000080781c */ /* 0x000fce0003f6e170 */
[-C--:B------:R-:W-:Y:S02]  /*0360*/  @P4 IADD3 R15, PT, PT, R15, -R0.reuse, RZ ;  /* 0x800000000f0f4210 */ /* 0x080fe40007ffe0ff */
[----:B------:R-:W-:Y:S02]  /*0370*/  @P5 IMAD.IADD R17, R17, 0x1, -R0 ;  /* 0x0000000111115824 */ /* 0x000fe400078e0a00 */
[----:B------:R-:W-:-:S03]  /*0380*/  @!P1 ISETP.GE.U32.AND P4, PT, R15, R0, PT ;  /* 0x000000000f00920c */ /* 0x000fc60003f86070 */
[----:B------:R-:W-:Y:S02]  /*0390*/  @!P0 ISETP.GE.U32.AND P5, PT, R17, R0, PT ;  /* 0x000000001100820c */ /* 0x000fe40003fa6070 */
[----:B------:R-:W-:Y:S02]  /*03a0*/  @!P1 PLOP3.LUT P2, PT, P4, PT, PT, 0x80, 0x8 ;  /* 0x000000000008981c */ /* 0x000fe4000274f070 */
[----:B------:R-:W-:Y:S02]  /*03b0*/  @!P0 PLOP3.LUT P3, PT, P5, PT, PT, 0x80, 0x8 ;  /* 0x000000000008881c */ /* 0x000fe40002f6f070 */
[C---:B------:R-:W-:Y:S02]  /*03c0*/  ISETP.NE.U32.OR P4, PT, R0.reuse, RZ, P1 ;  /* 0x000000ff0000720c */ /* 0x040fe40000f85470 */
[----:B------:R-:W-:-:S07]  /*03d0*/  ISETP.NE.U32.OR P5, PT, R0, RZ, P0 ;  /* 0x000000ff0000720c */ /* 0x000fce00007a5470 */
[--C-:B------:R-:W-:Y:S02]  /*03e0*/  @P2 IMAD.IADD R15, R15, 0x1, -R0.reuse ;  /* 0x000000010f0f2824 */ /* 0x100fe400078e0a00 */
[----:B------:R-:W-:Y:S02]  /*03f0*/  @P3 IMAD.IADD R17, R17, 0x1, -R0 ;  /* 0x0000000111113824 */ /* 0x000fe400078e0a00 */
[-C--:B------:R-:W-:Y:S02]  /*0400*/  @!P4 LOP3.LUT R15, RZ, R0.reuse, RZ, 0x33, !PT ;  /* 0x00000000ff0fc212 */ /* 0x080fe400078e33ff */
[----:B------:R-:W-:-:S03]  /*0410*/  @!P5 LOP3.LUT R17, RZ, R0, RZ, 0x33, !PT ;  /* 0x00000000ff11d212 */ /* 0x000fc600078e33ff */
[-CC-:B------:R-:W-:Y:S02]  /*0420*/  @!P1 IMAD R19, R15, R0.reuse, R5.reuse ;  /* 0x000000000f139224 */ /* 0x180fe400078e0205 */
[----:B------:R-:W-:Y:S02]  /*0430*/  @!P0 IMAD R21, R17, R0, R5 ;  /* 0x0000000011158224 */ /* 0x000fe400078e0205 */
[----:B-1----:R-:W-:-:S04]  /*0440*/  IMAD.WIDE R16, R9, 0x4, R2 ;  /* 0x0000000409107825 */ /* 0x002fc800078e0202 */
[--C-:B------:R-:W-:Y:S02]  /*0450*/  @!P1 IMAD.WIDE R18, R19, 0x4, R2.reuse ;  /* 0x0000000413129825 */ /* 0x100fe400078e0202 */
[----:B0-----:R-:W2:Y:S02]  /*0460*/  LDG.E R17, desc[UR6][R16.64] ;  /* 0x0000000610117981 */ /* 0x001ea4000c1e1900 */
[----:B------:R-:W-:Y:S02]  /*0470*/  @!P0 IMAD.WIDE R20, R21, 0x4, R2 ;  /* 0x0000000415148825 */ /* 0x000fe400078e0202 */
[----:B------:R-:W3:Y:S04]  /*0480*/  @!P1 LDG.E R19, desc[UR6][R18.64] ;  /* 0x0000000612139981 */ /* 0x000ee8000c1e1900 */
[----:B------:R-:W4:Y:S01]  /*0490*/  @!P0 LDG.E R21, desc[UR6][R20.64] ;  /* 0x0000000614158981 */ /* 0x000f22000c1e1900 */
[----:B------:R-:W0:Y:S01]  /*04a0*/  S2UR UR5, SR_CgaCtaId ;  /* 0x00000000000579c3 */ /* 0x000e220000008800 */
[----:B------:R-:W-:Y:S01]  /*04b0*/  IADD3 R10, PT, PT, R11, 0x2, RZ ;  /* 0x000000020b0a7810 */ /* 0x000fe20007ffe0ff */
[----:B------:R-:W-:-:S04]  /*04c0*/  UMOV UR4, 0x400 ;  /* 0x0000040000047882 */ /* 0x000fc80000000000 */
[----:B------:R-:W-:-:S04]  /*04d0*/  IMAD R15, R10, R13, R10 ;  /* 0x0000000d0a0f7224 */ /* 0x000fc800078e020a */
[--C-:B------:R-:W-:Y:S02]  /*04e0*/  IMAD.IADD R8, R15, 0x1, R6.reuse ;  /* 0x000000010f087824 */ /* 0x100fe400078e0206 */
[----:B------:R-:W-:Y:S02]  /*04f0*/  VIADD R11, R11, 0xffffffff ;  /* 0xffffffff0b0b7836 */ /* 0x000fe40000000000 */
[----:B------:R-:W-:Y:S01]  /*0500*/  IMAD R13, R10, R13, R6 ;  /* 0x0000000d0a0d7224 */ /* 0x000fe200078e0206 */
[C---:B------:R-:W-:Y:S01]  /*0510*/  ISETP.NE.AND P4, PT, R6.reuse, RZ, PT ;  /* 0x000000ff0600720c */ /* 0x040fe20003f85270 */
[----:B0-----:R-:W-:Y:S01]  /*0520*/  ULEA UR4, UR5, UR4, 0x18 ;  /* 0x0000000405047291 */ /* 0x001fe2000f8ec0ff */
[----:B------:R-:W-:-:S05]  /*0530*/  ISETP.NE.AND P2, PT, R6, R11, PT ;  /* 0x0000000b0600720c */ /* 0x000fca0003f45270 */
[----:B------:R-:W-:Y:S02]  /*0540*/  LEA R8, R8, UR4, 0x2 ;  /* 0x0000000408087c11 */ /* 0x000fe4000f8e10ff */
[----:B------:R-:W-:-:S03]  /*0550*/  LEA R6, R13, UR4, 0x2 ;  /* 0x000000040d067c11 */ /* 0x000fc6000f8e10ff */
[----:B------:R-:W-:Y:S01]  /*0560*/  IMAD R10, R10, 0x4, R8 ;  /* 0x000000040a0a7824 */ /* 0x000fe200078e0208 */
[----:B------:R-:W-:Y:S01]  /*0570*/  BSSY.RECONVERGENT B0, `(.L_x_0) ;  /* 0x0000021000007945 */ /* 0x000fe20003800200 */
[----:B------:R-:W-:Y:S01]  /*0580*/  ISETP.NE.AND P3, PT, R5, R4, PT ;  /* 0x000000040500720c */ /* 0x000fe20003f65270 */
[----:B--2---:R0:W-:Y:S04]  /*0590*/  STS [R8+0x4], R17 ;  /* 0x0000041108007388 */ /* 0x0041e80000000800 */
[----:B---3--:R0:W-:Y:S04]  /*05a0*/  @!P1 STS [R6+0x4], R19 ;  /* 0x0000041306009388 */ /* 0x0081e80000000800 */
[----:B----4-:R0:W-:Y:S01]  /*05b0*/  @!P0 STS [R10+0x4], R21 ;  /* 0x000004150a008388 */ /* 0x0101e20000000800 */
[----:B------:R-:W-:Y:S05]  /*05c0*/  @P4 BRA `(.L_x_1) ;  /* 0x00000000006c4947 */ /* 0x000fea0003800000 */
[----:B------:R-:W-:Y:S01]  /*05d0*/  IABS R14, R0 ;  /* 0x00000000000e7213 */ /* 0x000fe20000000000 */
[----:B------:R-:W-:-:S03]  /*05e0*/  IMAD.IADD R4, R5, 0x1, R4 ;  /* 0x0000000105047824 */ /* 0x000fc600078e0204 */
[----:B------:R-:W1:Y:S02]  /*05f0*/  I2F.RP R11, R14 ;  /* 0x0000000e000b7306 */ /* 0x000e640000209400 */
[----:B------:R-:W-:Y:S02]  /*0600*/  IABS R16, R4 ;  /* 0x0000000400107213 */ /* 0x000fe40000000000 */
[----:B------:R-:W-:-:S04]  /*0610*/  ISETP.GE.AND P4, PT, R4, RZ, PT ;  /* 0x000000ff0400720c */ /* 0x000fc80003f86270 */
[----:B-1----:R-:W1:Y:S02]  /*0620*/  MUFU.RCP R11, R11 ;  /* 0x0000000b000b7308 */ /* 0x002e640000001000 */
[----:B-1----:R-:W-:-:S06]  /*0630*/  IADD3 R12, PT, PT, R11, 0xffffffe, RZ ;  /* 0x0ffffffe0b0c7810 */ /* 0x002fcc0007ffe0ff */
[----:B------:R1:W0:Y:S02]  /*0640*/  F2I.FTZ.U32.TRUNC.NTZ R13, R12 ;  /* 0x0000000c000d7305 */ /* 0x000224000021f000 */
[----:B-1----:R-:W-:Y:S02]  /*0650*/  HFMA2 R12, -RZ, RZ, 0, 0 ;  /* 0x00000000ff0c7431 */ /* 0x002fe400000001ff */
[----:B0-----:R-:W-:-:S04]  /*0660*/  IMAD.MOV R17, RZ, RZ, -R13 ;  /* 0x000000ffff117224 */ /* 0x001fc800078e0a0d */
[----:B------:R-:W-:-:S04]  /*0670*/  IMAD R17, R17, R14, RZ ;  /* 0x0000000e11117224 */ /* 0x000fc800078e02ff */
[----:B------:R-:W-:-:S06]  /*0680*/  IMAD.HI.U32 R13, R13, R17, R12 ;  /* 0x000000110d0d7227 */ /* 0x000fcc00078e000c */
[----:B------:R-:W-:-:S04]  /*0690*/  IMAD.HI.U32 R13, R13, R16, RZ ;  /* 0x000000100d0d7227 */ /* 0x000fc800078e00ff */
[----:B------:R-:W-:-:S04]  /*06a0*/  IMAD.MOV R13, RZ, RZ, -R13 ;  /* 0x000000ffff0d7224 */ /* 0x000fc800078e0a0d */
[----:B------:R-:W-:-:S05]  /*06b0*/  IMAD R11, R14, R13, R16 ;  /* 0x0000000d0e0b7224 */ /* 0x000fca00078e0210 */
[----:B------:R-:W-:-:S13]  /*06c0*/  ISETP.GT.U32.AND P0, PT, R14, R11, PT ;  /* 0x0000000b0e00720c */ /* 0x000fda0003f04070 */
[----:B------:R-:W-:Y:S01]  /*06d0*/  @!P0 IMAD.IADD R11, R11, 0x1, -R14 ;  /* 0x000000010b0b8824 */ /* 0x000fe200078e0a0e */
[----:B------:R-:W-:-:S04]  /*06e0*/  ISETP.NE.AND P0, PT, R0, RZ, PT ;  /* 0x000000ff0000720c */ /* 0x000fc80003f05270 */
[----:B------:R-:W-:-:S13]  /*06f0*/  ISETP.GT.U32.AND P1, PT, R14, R11, PT ;  /* 0x0000000b0e00720c */ /* 0x000fda0003f24070 */
[----:B------:R-:W-:-:S05]  /*0700*/  @!P1 IADD3 R11, PT, PT, R11, -R14, RZ ;  /* 0x8000000e0b0b9210 */ /* 0x000fca0007ffe0ff */
[----:B------:R-:W-:Y:S01]  /*0710*/  @!P4 IMAD.MOV R11, RZ, RZ, -R11 ;  /* 0x000000ffff0bc224 */ /* 0x000fe200078e0a0b */
[----:B------:R-:W-:-:S05]  /*0720*/  @!P0 LOP3.LUT R11, RZ, R0, RZ, 0x33, !PT ;  /* 0x00000000ff0b8212 */ /* 0x000fca00078e33ff */
[----:B------:R-:W-:-:S04]  /*0730*/  IMAD R13, R7, R0, R11 ;  /* 0x00000000070d7224 */ /* 0x000fc800078e020b */
[----:B------:R-:W-:-:S06]  /*0740*/  IMAD.WIDE R12, R13, 0x4, R2 ;  /* 0x000000040d0c7825 */ /* 0x000fcc00078e0202 */
[----:B------:R-:W2:Y:S01]  /*0750*/  LDG.E R12, desc[UR6][R12.64] ;  /* 0x000000060c0c7981 */ /* 0x000ea2000c1e1900 */
[----:B------:R-:W-:-:S05]  /*0760*/  LEA R15, R15, UR4, 0x2 ;  /* 0x000000040f0f7c11 */ /* 0x000fca000f8e10ff */
[----:B--2---:R1:W-:Y:S02]  /*0770*/  STS [R15], R12 ;  /* 0x0000000c0f007388 */ /* 0x0043e40000000800 */
.L_x_1:
[----:B------:R-:W-:Y:S05]  /*0780*/  BSYNC.RECONVERGENT B0 ;  /* 0x0000000000007941 */ /* 0x000fea0003800200 */
.L_x_0:
[----:B------:R-:W-:Y:S04]  /*0790*/  BSSY.RECONVERGENT B0, `(.L_x_2) ;  /* 0x000001d000007945 */ /* 0x000fe80003800200 */
[----:B------:R-:W-:Y:S05]  /*07a0*/  @P3 BRA P2, `(.L_x_3) ;  /* 0x00000000006c3947 */ /* 0x000fea0001000000 */
[----:B-1----:R-:W-:Y:S01]  /*07b0*/  IABS R15, R0 ;  /* 0x00000000000f7213 */ /* 0x002fe20000000000 */
[----:B------:R-:W-:Y:S01]  /*07c0*/  VIADD R5, R5, 0x1 ;  /* 0x0000000105057836 */ /* 0x000fe20000000000 */
[----:B------:R-:W-:Y:S02]  /*07d0*/  ISETP.NE.AND P2, PT, R0, RZ, PT ;  /* 0x000000ff0000720c */ /* 0x000fe40003f45270 */
[----:B------:R-:W1:Y:S02]  /*07e0*/  I2F.RP R4, R15 ;  /* 0x0000000f00047306 */ /* 0x000e640000209400 */
[----:B------:R-:W-:Y:S02]  /*07f0*/  IABS R16, R5 ;  /* 0x0000000500107213 */ /* 0x000fe40000000000 */
[----:B------:R-:W-:-:S04]  /*0800*/  ISETP.GE.AND P1, PT, R5, RZ, PT ;  /* 0x000000ff0500720c */ /* 0x000fc80003f26270 */
[----:B-1----:R-:W1:Y:S02]  /*0810*/  MUFU.RCP R4, R4 ;  /* 0x0000000400047308 */ /* 0x002e640000001000 */
[----:B-1----:R-:W-:-:S06]  /*0820*/  VIADD R12, R4, 0xffffffe ;  /* 0x0ffffffe040c7836 */ /* 0x002fcc0000000000 */
[----:B------:R1:W2:Y:S02]  /*0830*/  F2I.FTZ.U32.TRUNC.NTZ R13, R12 ;  /* 0x0000000c000d7305 */ /* 0x0002a4000021f000 */
[----:B-1----:R-:W-:Y:S01]  /*0840*/  IMAD.MOV.U32 R12, RZ, RZ, RZ ;  /* 0x000000ffff0c7224 */ /* 0x002fe200078e00ff */
[----:B--2---:R-:W-:-:S05]  /*0850*/  IADD3 R14, PT, PT, RZ, -R13, RZ ;  /* 0x8000000dff0e7210 */ /* 0x004fca0007ffe0ff */
[----:B------:R-:W-:-:S04]  /*0860*/  IMAD R11, R14, R15, RZ ;  /* 0x0000000f0e0b7224 */ /* 0x000fc800078e02ff */
[----:B------:R-:W-:Y:S01]  /*0870*/  IMAD.HI.U32 R14, R13, R11, R12 ;  /* 0x0000000b0d0e7227 */ /* 0x000fe200078e000c */
[----:B------:R-:W-:-:S05]  /*0880*/  MOV R11, R16 ;  /* 0x00000010000b7202 */ /* 0x000fca0000000f00 */
[----:B------:R-:W-:-:S04]  /*0890*/  IMAD.HI.U32 R4, R14, R11, RZ ;  /* 0x0000000b0e047227 */ /* 0x000fc800078e00ff */
[----:B------:R-:W-:-:S04]  /*08a0*/  IMAD.MOV R4, RZ, RZ, -R4 ;  /* 0x000000ffff047224 */ /* 0x000fc800078e0a04 */
[----:B------:R-:W-:-:S05]  /*08b0*/  IMAD R4, R15, R4, R11 ;  /* 0x000000040f047224 */ /* 0x000fca00078e020b */
[----:B------:R-:W-:-:S13]  /*08c0*/  ISETP.GT.U32.AND P0, PT, R15, R4, PT ;  /* 0x000000040f00720c */ /* 0x000fda0003f04070 */
[----:B------:R-:W-:-:S05]  /*08d0*/  @!P0 IMAD.IADD R4, R4, 0x1, -R15 ;  /* 0x0000000104048824 */ /* 0x000fca00078e0a0f */
[----:B------:R-:W-:-:S13]  /*08e0*/  ISETP.GT.U32.AND P0, PT, R15, R4, PT ;  /* 0x000000040f00720c */ /* 0x000fda0003f04070 */
[----:B------:R-:W-:-:S05]  /*08f0*/  @!P0 IADD3 R4, PT, PT, R4, -R15, RZ ;  /* 0x8000000f04048210 */ /* 0x000fca0007ffe0ff */
[----:B------:R-:W-:Y:S01]  /*0900*/  @!P1 IMAD.MOV R4, RZ, RZ, -R4 ;  /* 0x000000ffff049224 */ /* 0x000fe200078e0a04 */
[----:B------:R-:W-:-:S05]  /*0910*/  @!P2 LOP3.LUT R4, RZ, R0, RZ, 0x33, !PT ;  /* 0x00000000ff04a212 */ /* 0x000fca00078e33ff */
[----:B------:R-:W-:-:S04]  /*0920*/  IMAD R7, R7, R0, R4 ;  /* 0x0000000007077224 */ /* 0x000fc800078e0204 */
[----:B------:R-:W-:-:S06]  /*0930*/  IMAD.WIDE R2, R7, 0x4, R2 ;  /* 0x0000000407027825 */ /* 0x000fcc00078e0202 */
[----:B------:R-:W2:Y:S04]  /*0940*/  LDG.E R3, desc[UR6][R2.64] ;  /* 0x0000000602037981 */ /* 0x000ea8000c1e1900 */
[----:B--2---:R2:W-:Y:S02]  /*0950*/  STS [R8+0x8], R3 ;  /* 0x0000080308007388 */ /* 0x0045e40000000800 */
.L_x_3:
[----:B------:R-:W-:Y:S05]  /*0960*/  BSYNC.RECONVERGENT B0 ;  /* 0x0000000000007941 */ /* 0x000fea0003800200 */
.L_x_2:
[----:B------:R-:W-:Y:S08]  /*0970*/  BAR.SYNC.DEFER_BLOCKING 0x0 ;  /* 0x0000000000007b1d */ /* 0x000ff00000010000 */
[----:B--2---:R-:W2:Y:S01]  /*0980*/  LDC.64 R2, c[0x0][0x388] ;  /* 0x0000e200ff027b82 */ /* 0x004ea20000000a00 */
[----:B0-----:R-:W-:Y:S04]  /*0990*/  LDS R6, [R6+0x4] ;  /* 0x0000040006067984 */ /* 0x001fe80000000800 */
[----:B------:R-:W-:Y:S01]  /*09a0*/  LDS R5, [R10+0x4] ;  /* 0x000004000a057984 */ /* 0x000fe20000000800 */
[----:B--2---:R-:W-:-:S03]  /*09b0*/  IMAD.WIDE R2, R9, 0x4, R2 ;  /* 0x0000000409027825 */ /* 0x004fc600078e0202 */
[----:B------:R-:W0:Y:S04]  /*09c0*/  LDS R0, [R8] ;  /* 0x0000000008007984 */ /* 0x000e280000000800 */
[----:B------:R-:W-:Y:S04]  /*09d0*/  LDS R7, [R8+0x8] ;  /* 0x0000080008077984 */ /* 0x000fe80000000800 */
[----:B------:R-:W2:Y:S01]  /*09e0*/  LDS R4, [R8+0x4] ;  /* 0x0000040008047984 */ /* 0x000ea20000000800 */
[----:B0-----:R-:W-:-:S04]  /*09f0*/  IADD3 R0, PT, PT, R0, R5, R6 ;  /* 0x0000000500007210 */ /* 0x001fc80007ffe006 */
[----:B--2---:R-:W-:-:S04]  /*0a00*/  IADD3 R0, PT, PT, R4, R0, R7 ;  /* 0x0000000004007210 */ /* 0x004fc80007ffe007 */
[----:B------:R-:W-:Y:S02]  /*0a10*/  ISETP.NE.AND P0, PT, R0, RZ, PT ;  /* 0x000000ff0000720c */ /* 0x000fe40003f05270 */
[----:B------:R-:W-:Y:S02]  /*0a20*/  SHF.R.S32.HI R0, RZ, 0x1f, R0 ;  /* 0x0000001fff007819 */ /* 0x000fe40000011400 */
[----:B------:R-:W-:-:S04]  /*0a30*/  SEL R5, RZ, 0x1, !P0 ;  /* 0x00000001ff057807 */ /* 0x000fc80004000000 */
[----:B------:R-:W-:-:S05]  /*0a40*/  LOP3.LUT R5, R0, R5, RZ, 0xfc, !PT ;  /* 0x0000000500057212 */ /* 0x000fca00078efcff */
[----:B------:R-:W-:Y:S01]  /*0a50*/  STG.E desc[UR6][R2.64], R5 ;  /* 0x0000000502007986 */ /* 0x000fe2000c101906 */
[----:B------:R-:W-:Y:S05]  /*0a60*/  EXIT ;  /* 0x000000000000794d */ /* 0x000fea0003800000 */
.L_x_4:
[----:B------:R-:W-:-:S00]  /*0a70*/  BRA `(.L_x_4) ;  /* 0xfffffffc00fc7947 */ /* 0x000fc0000383ffff */
[----:B------:R-:W-:-:S00]  /*0a80*/  NOP ;  /* 0x0000000000007918 */ /* 0x000fc00000000000 */
[----:B------:R-:W-:-:S00]  /*0a90*/  NOP ;  /* 0x0000000000007918 */ /* 0x000fc00000000000 */
[----:B------:R-:W-:-:S00]  /*0aa0*/  NOP ;  /* 0x0000000000007918 */ /* 0x000fc00000000000 */
[----:B------:R-:W-:-:S00]  /*0ab0*/  NOP ;  /* 0x0000000000007918 */ /* 0x000fc00000000000 */
[----:B------:R-:W-:-:S00]  /*0ac0*/  NOP ;  /* 0x0000000000007918 */ /* 0x000fc00000000000 */
[----:B------:R-:W-:-:S00]  /*0ad0*/  NOP ;  /* 0x0000000000007918 */ /* 0x000fc00000000000 */
[----:B------:R-:W-:-:S00]  /*0ae0*/  NOP ;  /* 0x0000000000007918 */ /* 0x000fc00000000000 */
[----:B------:R-:W-:-:S00]  /*0af0*/  NOP ;  /* 0x0000000000007918 */ /* 0x000fc00000000000 */
.L_x_5:


//--------------------- .nv.shared._Z8simulatePiS_i --------------------------
	.section	.nv.shared._Z8simulatePiS_i,"aw",@nobits
	.sectionflags	@""
	.align	16
	.zero		1024


//--------------------- .nv.shared.reserved.0     --------------------------
	.section	.nv.shared.reserved.0,"aw",@nobits
	.weak		__nv_reservedSMEM_offset_0_alias
	.size		__nv_reservedSMEM_offset_0_alias, 0, 64
	.other		__nv_reservedSMEM_offset_0_alias,@"STO_CUDA_RESERVED_SHARED STV_DEFAULT"
__nv_reservedSMEM_offset_0_alias:
	.zero		0
	.zero		64


//--------------------- .nv.constant0._Z8simulatePiS_i --------------------------
	.section	.nv.constant0._Z8simulatePiS_i,"a",@progbits
	.sectionflags	@""
	.align	4
.nv.constant0._Z8simulatePiS_i:
	.zero		916


//--------------------- SYMBOLS --------------------------

	.type		.nv.reservedSmem.offset0,@object
	.size		.nv.reservedSmem.offset0,0x4
	.type		.nv.reservedSmem.cap,@object
	.size		.nv.reservedSmem.cap,0x4
